//
// Generated by NVIDIA NVVM Compiler
//
// Compiler Build ID: CL-36424714
// Cuda compilation tools, release 13.0, V13.0.88
// Based on NVVM 20.0.0
//

.version 9.0
.target sm_100
.address_size 64

	// .globl	_Z10mandelbrotii9complex_tS_Pf

.visible .entry _Z10mandelbrotii9complex_tS_Pf(
	.param .u32 _Z10mandelbrotii9complex_tS_Pf_param_0,
	.param .u32 _Z10mandelbrotii9complex_tS_Pf_param_1,
	.param .align 8 .b8 _Z10mandelbrotii9complex_tS_Pf_param_2[16],
	.param .align 8 .b8 _Z10mandelbrotii9complex_tS_Pf_param_3[16],
	.param .u64 .ptr .align 1 _Z10mandelbrotii9complex_tS_Pf_param_4
)
{
	.reg .pred 	%p<11>;
	.reg .b32 	%r<25>;
	.reg .b32 	%f<2>;
	.reg .b64 	%rd<5>;
	.reg .b64 	%fd<70>;

	ld.param.f64 	%fd38, [_Z10mandelbrotii9complex_tS_Pf_param_3+8];
	ld.param.f64 	%fd37, [_Z10mandelbrotii9complex_tS_Pf_param_3];
	ld.param.f64 	%fd36, [_Z10mandelbrotii9complex_tS_Pf_param_2+8];
	ld.param.f64 	%fd35, [_Z10mandelbrotii9complex_tS_Pf_param_2];
	ld.param.u32 	%r12, [_Z10mandelbrotii9complex_tS_Pf_param_0];
	ld.param.u32 	%r13, [_Z10mandelbrotii9complex_tS_Pf_param_1];
	ld.param.u64 	%rd1, [_Z10mandelbrotii9complex_tS_Pf_param_4];
	mov.u32 	%r14, %tid.x;
	mov.u32 	%r15, %ctaid.x;
	mov.u32 	%r16, %ntid.x;
	mad.lo.s32 	%r1, %r15, %r16, %r14;
	mul.lo.s32 	%r17, %r13, %r12;
	setp.ge.s32 	%p1, %r1, %r17;
	@%p1 bra 	$L__BB0_19;
	div.s32 	%r19, %r1, %r12;
	mul.lo.s32 	%r20, %r19, %r12;
	sub.s32 	%r21, %r1, %r20;
	cvt.rn.f64.u32 	%fd39, %r21;
	fma.rn.f64 	%fd1, %fd37, %fd39, %fd35;
	cvt.rn.f64.s32 	%fd40, %r19;
	fma.rn.f64 	%fd2, %fd38, %fd40, %fd36;
	mov.b32 	%r2, 0;
	mov.f64 	%fd68, %fd1;
	mov.f64 	%fd69, %fd2;
$L__BB0_2:
	mul.f64 	%fd41, %fd68, %fd68;
	mul.f64 	%fd42, %fd69, %fd69;
	sub.f64 	%fd43, %fd41, %fd42;
	add.f64 	%fd5, %fd1, %fd43;
	mul.f64 	%fd44, %fd69, %fd68;
	fma.rn.f64 	%fd6, %fd44, 0d4000000000000000, %fd2;
	mul.f64 	%fd7, %fd5, %fd5;
	mul.f64 	%fd8, %fd6, %fd6;
	add.f64 	%fd45, %fd7, %fd8;
	setp.gt.f64 	%p2, %fd45, 0d4010000000000000;
	mov.u32 	%r24, %r2;
	@%p2 bra 	$L__BB0_18;
	sub.f64 	%fd46, %fd7, %fd8;
	add.f64 	%fd9, %fd1, %fd46;
	mul.f64 	%fd47, %fd6, %fd5;
	fma.rn.f64 	%fd10, %fd47, 0d4000000000000000, %fd2;
	mul.f64 	%fd11, %fd9, %fd9;
	mul.f64 	%fd12, %fd10, %fd10;
	add.f64 	%fd48, %fd11, %fd12;
	setp.gt.f64 	%p3, %fd48, 0d4010000000000000;
	@%p3 bra 	$L__BB0_17;
	sub.f64 	%fd49, %fd11, %fd12;
	add.f64 	%fd13, %fd1, %fd49;
	mul.f64 	%fd50, %fd10, %fd9;
	fma.rn.f64 	%fd14, %fd50, 0d4000000000000000, %fd2;
	mul.f64 	%fd15, %fd13, %fd13;
	mul.f64 	%fd16, %fd14, %fd14;
	add.f64 	%fd51, %fd15, %fd16;
	setp.gt.f64 	%p4, %fd51, 0d4010000000000000;
	@%p4 bra 	$L__BB0_16;
	sub.f64 	%fd52, %fd15, %fd16;
	add.f64 	%fd17, %fd1, %fd52;
	mul.f64 	%fd53, %fd14, %fd13;
	fma.rn.f64 	%fd18, %fd53, 0d4000000000000000, %fd2;
	mul.f64 	%fd19, %fd17, %fd17;
	mul.f64 	%fd20, %fd18, %fd18;
	add.f64 	%fd54, %fd19, %fd20;
	setp.gt.f64 	%p5, %fd54, 0d4010000000000000;
	@%p5 bra 	$L__BB0_15;
	sub.f64 	%fd55, %fd19, %fd20;
	add.f64 	%fd21, %fd1, %fd55;
	mul.f64 	%fd56, %fd18, %fd17;
	fma.rn.f64 	%fd22, %fd56, 0d4000000000000000, %fd2;
	mul.f64 	%fd23, %fd21, %fd21;
	mul.f64 	%fd24, %fd22, %fd22;
	add.f64 	%fd57, %fd23, %fd24;
	setp.gt.f64 	%p6, %fd57, 0d4010000000000000;
	@%p6 bra 	$L__BB0_14;
	sub.f64 	%fd58, %fd23, %fd24;
	add.f64 	%fd25, %fd1, %fd58;
	mul.f64 	%fd59, %fd22, %fd21;
	fma.rn.f64 	%fd26, %fd59, 0d4000000000000000, %fd2;
	mul.f64 	%fd27, %fd25, %fd25;
	mul.f64 	%fd28, %fd26, %fd26;
	add.f64 	%fd60, %fd27, %fd28;
	setp.gt.f64 	%p7, %fd60, 0d4010000000000000;
	@%p7 bra 	$L__BB0_13;
	sub.f64 	%fd61, %fd27, %fd28;
	add.f64 	%fd29, %fd1, %fd61;
	mul.f64 	%fd62, %fd26, %fd25;
	fma.rn.f64 	%fd30, %fd62, 0d4000000000000000, %fd2;
	mul.f64 	%fd31, %fd29, %fd29;
	mul.f64 	%fd32, %fd30, %fd30;
	add.f64 	%fd63, %fd31, %fd32;
	setp.gt.f64 	%p8, %fd63, 0d4010000000000000;
	@%p8 bra 	$L__BB0_12;
	sub.f64 	%fd64, %fd31, %fd32;
	add.f64 	%fd68, %fd1, %fd64;
	mul.f64 	%fd65, %fd30, %fd29;
	fma.rn.f64 	%fd69, %fd65, 0d4000000000000000, %fd2;
	mul.f64 	%fd66, %fd69, %fd69;
	fma.rn.f64 	%fd67, %fd68, %fd68, %fd66;
	setp.gt.f64 	%p9, %fd67, 0d4010000000000000;
	@%p9 bra 	$L__BB0_11;
	add.s32 	%r2, %r2, 8;
	setp.eq.s32 	%p10, %r2, 1000;
	mov.b32 	%r24, 1000;
	@%p10 bra 	$L__BB0_18;
	bra.uni 	$L__BB0_2;
$L__BB0_11:
	add.s32 	%r24, %r2, 7;
	bra.uni 	$L__BB0_18;
$L__BB0_12:
	add.s32 	%r24, %r2, 6;
	bra.uni 	$L__BB0_18;
$L__BB0_13:
	add.s32 	%r24, %r2, 5;
	bra.uni 	$L__BB0_18;
$L__BB0_14:
	add.s32 	%r24, %r2, 4;
	bra.uni 	$L__BB0_18;
$L__BB0_15:
	add.s32 	%r24, %r2, 3;
	bra.uni 	$L__BB0_18;
$L__BB0_16:
	add.s32 	%r24, %r2, 2;
	bra.uni 	$L__BB0_18;
$L__BB0_17:
	add.s32 	%r24, %r2, 1;
$L__BB0_18:
	cvt.rn.f32.u32 	%f1, %r24;
	cvta.to.global.u64 	%rd2, %rd1;
	mul.wide.u32 	%rd3, %r1, 4;
	add.s64 	%rd4, %rd2, %rd3;
	st.global.f32 	[%rd4], %f1;
$L__BB0_19:
	ret;

}


// ===== COMPILED SASS (sm_100) =====

	.target	sm_100

	.elftype	@"ET_EXEC"


//--------------------- .note.nv.tkinfo           --------------------------
	.section	.note.nv.tkinfo,"",@"SHT_NOTE"
	.sectionflags	@"SHF_NOTE_NV_TKINFO"
	.tkinfo
        /*0018*/ 	.word	0x00000002
        /*0030*/ 	.string	""
        /*0030*/ 	.string	"ptxas"
        /*0030*/ 	.string	"Cuda compilation tools, release 13.0, V13.0.88"
        /*0030*/ 	.string	"Build cuda_13.0.r13.0/compiler.36424714_0"
        /*0030*/ 	.string	"-arch sm_100 -m 64 "



//--------------------- .note.nv.cuinfo           --------------------------
	.section	.note.nv.cuinfo,"",@"SHT_NOTE"
	.sectionflags	@"SHF_NOTE_NV_CUINFO"
        /*0018*/ 	.short	0x0002
        /*001a*/ 	.short	0x0064
        /*001c*/ 	.short	0x0082
	.zero		2


//--------------------- .nv.info                  --------------------------
	.section	.nv.info,"",@"SHT_CUDA_INFO"
	.align	4


	//----- nvinfo : EIATTR_REGCOUNT
	.align		4
        /*0000*/ 	.byte	0x04, 0x2f
        /*0002*/ 	.short	(.L_1 - .L_0)
	.align		4
.L_0:
        /*0004*/ 	.word	index@(_Z10mandelbrotii9complex_tS_Pf)
        /*0008*/ 	.word	0x00000014


	//----- nvinfo : EIATTR_FRAME_SIZE
	.align		4
.L_1:
        /*000c*/ 	.byte	0x04, 0x11
        /*000e*/ 	.short	(.L_3 - .L_2)
	.align		4
.L_2:
        /*0010*/ 	.word	index@(_Z10mandelbrotii9complex_tS_Pf)
        /*0014*/ 	.word	0x00000000


	//----- nvinfo : EIATTR_MIN_STACK_SIZE
	.align		4
.L_3:
        /*0018*/ 	.byte	0x04, 0x12
        /*001a*/ 	.short	(.L_5 - .L_4)
	.align		4
.L_4:
        /*001c*/ 	.word	index@(_Z10mandelbrotii9complex_tS_Pf)
        /*0020*/ 	.word	0x00000000
.L_5:


//--------------------- .nv.compat                --------------------------
	.section	.nv.compat,"",@"SHT_CUDA_COMPAT_INFO"
	.align	4
        /*0000*/ 	.byte	0x02, 0x09, 0x00, 0x00, 0x02, 0x02, 0x01, 0x00, 0x02, 0x05, 0x05, 0x00, 0x03, 0x07, 0x01, 0x01
        /*0010*/ 	.byte	0x02, 0x03, 0x00, 0x00, 0x02, 0x06, 0x01, 0x00, 0x04, 0x0b, 0x08, 0x00, 0x01, 0x00, 0x00, 0x00
        /*0020*/ 	.byte	0x00, 0x00, 0x00, 0x00


//--------------------- .nv.info._Z10mandelbrotii9complex_tS_Pf --------------------------
	.section	.nv.info._Z10mandelbrotii9complex_tS_Pf,"",@"SHT_CUDA_INFO"
	.sectionflags	@""
	.align	4


	//----- nvinfo : EIATTR_CUDA_API_VERSION
	.align		4
        /*0000*/ 	.byte	0x04, 0x37
        /*0002*/ 	.short	(.L_7 - .L_6)
.L_6:
        /*0004*/ 	.word	0x00000082


	//----- nvinfo : EIATTR_KPARAM_INFO
	.align		4
.L_7:
        /*0008*/ 	.byte	0x04, 0x17
        /*000a*/ 	.short	(.L_9 - .L_8)
.L_8:
        /*000c*/ 	.word	0x00000000
        /*0010*/ 	.short	0x0004
        /*0012*/ 	.short	0x0028
        /*0014*/ 	.byte	0x00, 0xf5, 0x21, 0x00


	//----- nvinfo : EIATTR_KPARAM_INFO
	.align		4
.L_9:
        /*0018*/ 	.byte	0x04, 0x17
        /*001a*/ 	.short	(.L_11 - .L_10)
.L_10:
        /*001c*/ 	.word	0x00000000
        /*0020*/ 	.short	0x0003
        /*0022*/ 	.short	0x0018
        /*0024*/ 	.byte	0x00, 0xf0, 0x41, 0x00


	//----- nvinfo : EIATTR_KPARAM_INFO
	.align		4
.L_11:
        /*0028*/ 	.byte	0x04, 0x17
        /*002a*/ 	.short	(.L_13 - .L_12)
.L_12:
        /*002c*/ 	.word	0x00000000
        /*0030*/ 	.short	0x0002
        /*0032*/ 	.short	0x0008
        /*0034*/ 	.byte	0x00, 0xf0, 0x41, 0x00


	//----- nvinfo : EIATTR_KPARAM_INFO
	.align		4
.L_13:
        /*0038*/ 	.byte	0x04, 0x17
        /*003a*/ 	.short	(.L_15 - .L_14)
.L_14:
        /*003c*/ 	.word	0x00000000
        /*0040*/ 	.short	0x0001
        /*0042*/ 	.short	0x0004
        /*0044*/ 	.byte	0x00, 0xf0, 0x11, 0x00


	//----- nvinfo : EIATTR_KPARAM_INFO
	.align		4
.L_15:
        /*0048*/ 	.byte	0x04, 0x17
        /*004a*/ 	.short	(.L_17 - .L_16)
.L_16:
        /*004c*/ 	.word	0x00000000
        /*0050*/ 	.short	0x0000
        /*0052*/ 	.short	0x0000
        /*0054*/ 	.byte	0x00, 0xf0, 0x11, 0x00


	//----- nvinfo : EIATTR_SPARSE_MMA_MASK
	.align		4
.L_17:
        /*0058*/ 	.byte	0x03, 0x50
        /*005a*/ 	.short	0x0000


	//----- nvinfo : EIATTR_MAXREG_COUNT
	.align		4
        /*005c*/ 	.byte	0x03, 0x1b
        /*005e*/ 	.short	0x00ff


	//----- nvinfo : EIATTR_MERCURY_ISA_VERSION
	.align		4
        /*0060*/ 	.byte	0x03, 0x5f
        /*0062*/ 	.short	0x0101


	//----- nvinfo : EIATTR_VRC_CTA_INIT_COUNT
	.align		4
        /*0064*/ 	.byte	0x02, 0x4a
	.zero		1
	.zero		1


	//----- nvinfo : EIATTR_EXIT_INSTR_OFFSETS
	.align		4
        /*0068*/ 	.byte	0x04, 0x1c
        /*006a*/ 	.short	(.L_19 - .L_18)


	//   ....[0]....
.L_18:
        /*006c*/ 	.word	0x00000080


	//   ....[1]....
        /*0070*/ 	.word	0x00000970


	//----- nvinfo : EIATTR_CRS_STACK_SIZE
	.align		4
.L_19:
        /*0074*/ 	.byte	0x04, 0x1e
        /*0076*/ 	.short	(.L_21 - .L_20)
.L_20:
        /*0078*/ 	.word	0x00000000


	//----- nvinfo : EIATTR_CBANK_PARAM_SIZE
	.align		4
.L_21:
        /*007c*/ 	.byte	0x03, 0x19
        /*007e*/ 	.short	0x0030


	//----- nvinfo : EIATTR_PARAM_CBANK
	.align		4
        /*0080*/ 	.byte	0x04, 0x0a
        /*0082*/ 	.short	(.L_23 - .L_22)
	.align		4
.L_22:
        /*0084*/ 	.word	index@(.nv.constant0._Z10mandelbrotii9complex_tS_Pf)
        /*0088*/ 	.short	0x0380
        /*008a*/ 	.short	0x0030


	//----- nvinfo : EIATTR_SW_WAR
	.align		4
.L_23:
        /*008c*/ 	.byte	0x04, 0x36
        /*008e*/ 	.short	(.L_25 - .L_24)
.L_24:
        /*0090*/ 	.word	0x00000008
.L_25:


//--------------------- .nv.callgraph             --------------------------
	.section	.nv.callgraph,"",@"SHT_CUDA_CALLGRAPH"
	.align	4
	.sectionentsize	8
	.align		4
        /*0000*/ 	.word	0x00000000
	.align		4
        /*0004*/ 	.word	0xffffffff
	.align		4
        /*0008*/ 	.word	0x00000000
	.align		4
        /*000c*/ 	.word	0xfffffffe
	.align		4
        /*0010*/ 	.word	0x00000000
	.align		4
        /*0014*/ 	.word	0xfffffffd
	.align		4
        /*0018*/ 	.word	0x00000000
	.align		4
        /*001c*/ 	.word	0xfffffffc


//--------------------- .text._Z10mandelbrotii9complex_tS_Pf --------------------------
	.section	.text._Z10mandelbrotii9complex_tS_Pf,"ax",@progbits
	.align	128
        .global         _Z10mandelbrotii9complex_tS_Pf
        .type           _Z10mandelbrotii9complex_tS_Pf,@function
        .size           _Z10mandelbrotii9complex_tS_Pf,(.L_x_11 - _Z10mandelbrotii9complex_tS_Pf)
        .other          _Z10mandelbrotii9complex_tS_Pf,@"STO_CUDA_ENTRY STV_DEFAULT"
_Z10mandelbrotii9complex_tS_Pf:
.text._Z10mandelbrotii9complex_tS_Pf:
[----:B------:R-:W-:Y:S01]  /*0000*/  LDC R1, c[0x0][0x37c] ;  /* 0x0000df00ff017b82 */ /* 0x000fe20000000800 */
[----:B------:R-:W0:Y:S07]  /*0010*/  S2R R3, SR_TID.X ;  /* 0x0000000000037919 */ /* 0x000e2e0000002100 */
[----:B------:R-:W0:Y:S08]  /*0020*/  S2UR UR4, SR_CTAID.X ;  /* 0x00000000000479c3 */ /* 0x000e300000002500 */
[----:B------:R-:W0:Y:S08]  /*0030*/  LDC R0, c[0x0][0x360] ;  /* 0x0000d800ff007b82 */ /* 0x000e300000000800 */
[----:B------:R-:W1:Y:S01]  /*0040*/  LDC.64 R4, c[0x0][0x380] ;  /* 0x0000e000ff047b82 */ /* 0x000e620000000a00 */
[----:B0-----:R-:W-:-:S02]  /*0050*/  IMAD R3, R0, UR4, R3 ;  /* 0x0000000400037c24 */ /* 0x001fc4000f8e0203 */
[----:B-1----:R-:W-:-:S05]  /*0060*/  IMAD R0, R5, R4, RZ ;  /* 0x0000000405007224 */ /* 0x002fca00078e02ff */
[----:B------:R-:W-:-:S13]  /*0070*/  ISETP.GE.AND P0, PT, R3, R0, PT ;  /* 0x000000000300720c */ /* 0x000fda0003f06270 */
[----:B------:R-:W-:Y:S05]  /*0080*/  @P0 EXIT ;  /* 0x000000000000094d */ /* 0x000fea0003800000 */
[----:B------:R-:W-:Y:S01]  /*0090*/  IABS R5, R4 ;  /* 0x0000000400057213 */ /* 0x000fe20000000000 */
[----:B------:R-:W0:Y:S01]  /*00a0*/  LDC.64 R12, c[0x0][0x3a0] ;  /* 0x0000e800ff0c7b82 */ /* 0x000e220000000a00 */
[----:B------:R-:W0:Y:S01]  /*00b0*/  LDCU.128 UR4, c[0x0][0x390] ;  /* 0x00007200ff0477ac */ /* 0x000e220008000c00 */
[----:B------:R-:W-:Y:S01]  /*00c0*/  BSSY.RECONVERGENT B0, `(.L_x_0) ;  /* 0x0000086000007945 */ /* 0x000fe20003800200 */
[----:B------:R-:W1:Y:S05]  /*00d0*/  I2F.RP R0, R5 ;  /* 0x0000000500007306 */ /* 0x000e6a0000209400 */
[----:B------:R-:W2:Y:S03]  /*00e0*/  LDC.64 R10, c[0x0][0x388] ;  /* 0x0000e200ff0a7b82 */ /* 0x000ea60000000a00 */
[----:B-1----:R-:W1:Y:S02]  /*00f0*/  MUFU.RCP R0, R0 ;  /* 0x0000000000007308 */ /* 0x002e640000001000 */
[----:B-1----:R-:W-:-:S06]  /*0100*/  VIADD R6, R0, 0xffffffe ;  /* 0x0ffffffe00067836 */ /* 0x002fcc0000000000 */
[----:B------:R1:W3:Y:S02]  /*0110*/  F2I.FTZ.U32.TRUNC.NTZ R7, R6 ;  /* 0x0000000600077305 */ /* 0x0002e4000021f000 */
[----:B-1----:R-:W-:Y:S02]  /*0120*/  HFMA2 R6, -RZ, RZ, 0, 0 ;  /* 0x00000000ff067431 */ /* 0x002fe400000001ff */
[----:B---3--:R-:W-:-:S04]  /*0130*/  IMAD.MOV R2, RZ, RZ, -R7 ;  /* 0x000000ffff027224 */ /* 0x008fc800078e0a07 */
[----:B------:R-:W-:Y:S01]  /*0140*/  IMAD R9, R2, R5, RZ ;  /* 0x0000000502097224 */ /* 0x000fe200078e02ff */
[----:B------:R-:W-:-:S03]  /*0150*/  IABS R2, R3 ;  /* 0x0000000300027213 */ /* 0x000fc60000000000 */
[----:B------:R-:W-:-:S06]  /*0160*/  IMAD.HI.U32 R7, R7, R9, R6 ;  /* 0x0000000907077227 */ /* 0x000fcc00078e0006 */
[----:B------:R-:W-:-:S04]  /*0170*/  IMAD.HI.U32 R7, R7, R2, RZ ;  /* 0x0000000207077227 */ /* 0x000fc800078e00ff */
[----:B------:R-:W-:-:S04]  /*0180*/  IMAD.MOV R0, RZ, RZ, -R7 ;  /* 0x000000ffff007224 */ /* 0x000fc800078e0a07 */
[----:B------:R-:W-:-:S05]  /*0190*/  IMAD R0, R5, R0, R2 ;  /* 0x0000000005007224 */ /* 0x000fca00078e0202 */
[----:B------:R-:W-:-:S13]  /*01a0*/  ISETP.GT.U32.AND P2, PT, R5, R0, PT ;  /* 0x000000000500720c */ /* 0x000fda0003f44070 */
[-C--:B------:R-:W-:Y:S01]  /*01b0*/  @!P2 IADD3 R0, PT, PT, R0, -R5.reuse, RZ ;  /* 0x800000050000a210 */ /* 0x080fe20007ffe0ff */
[----:B------:R-:W-:Y:S01]  /*01c0*/  @!P2 VIADD R7, R7, 0x1 ;  /* 0x000000010707a836 */ /* 0x000fe20000000000 */
[----:B------:R-:W-:Y:S02]  /*01d0*/  ISETP.NE.AND P2, PT, R4, RZ, PT ;  /* 0x000000ff0400720c */ /* 0x000fe40003f45270 */
[----:B------:R-:W-:Y:S02]  /*01e0*/  ISETP.GE.U32.AND P0, PT, R0, R5, PT ;  /* 0x000000050000720c */ /* 0x000fe40003f06070 */
[----:B------:R-:W-:-:S04]  /*01f0*/  LOP3.LUT R0, R3, R4, RZ, 0x3c, !PT ;  /* 0x0000000403007212 */ /* 0x000fc800078e3cff */
[----:B------:R-:W-:-:S07]  /*0200*/  ISETP.GE.AND P1, PT, R0, RZ, PT ;  /* 0x000000ff0000720c */ /* 0x000fce0003f26270 */
[----:B------:R-:W-:-:S05]  /*0210*/  @P0 IADD3 R7, PT, PT, R7, 0x1, RZ ;  /* 0x0000000107070810 */ /* 0x000fca0007ffe0ff */
[----:B------:R-:W-:-:S05]  /*0220*/  IMAD.MOV.U32 R0, RZ, RZ, R7 ;  /* 0x000000ffff007224 */ /* 0x000fca00078e0007 */
[----:B------:R-:W-:Y:S02]  /*0230*/  @!P1 IADD3 R0, PT, PT, -R0, RZ, RZ ;  /* 0x000000ff00009210 */ /* 0x000fe40007ffe1ff */
[----:B------:R-:W-:-:S04]  /*0240*/  @!P2 LOP3.LUT R0, RZ, R4, RZ, 0x33, !PT ;  /* 0x00000004ff00a212 */ /* 0x000fc800078e33ff */
[----:B------:R1:W0:Y:S01]  /*0250*/  I2F.F64 R8, R0 ;  /* 0x0000000000087312 */ /* 0x0002220000201c00 */
[----:B------:R-:W-:-:S04]  /*0260*/  IMAD.MOV R2, RZ, RZ, -R0 ;  /* 0x000000ffff027224 */ /* 0x000fc800078e0a00 */
[----:B------:R-:W-:Y:S01]  /*0270*/  IMAD R2, R4, R2, R3 ;  /* 0x0000000204027224 */ /* 0x000fe200078e0203 */
[----:B-1----:R-:W-:-:S03]  /*0280*/  MOV R0, RZ ;  /* 0x000000ff00007202 */ /* 0x002fc60000000f00 */
[----:B------:R-:W2:Y:S01]  /*0290*/  I2F.F64.U32 R6, R2 ;  /* 0x0000000200067312 */ /* 0x000ea20000201800 */
[----:B0-----:R-:W-:Y:S01]  /*02a0*/  DFMA R4, R8, R12, UR4 ;  /* 0x0000000408047e2b */ /* 0x001fe2000800000c */
[----:B------:R-:W0:Y:S07]  /*02b0*/  LDCU.64 UR4, c[0x0][0x358] ;  /* 0x00006b00ff0477ac */ /* 0x000e2e0008000a00 */
[----:B------:R-:W-:Y:S02]  /*02c0*/  DMUL R8, R4, R4 ;  /* 0x0000000404087228 */ /* 0x000fe40000000000 */
[----:B--2---:R-:W-:-:S08]  /*02d0*/  DFMA R6, R6, UR6, R10 ;  /* 0x0000000606067c2b */ /* 0x004fd0000800000a */
[C---:B------:R-:W-:Y:S02]  /*02e0*/  DFMA R8, R6.reuse, R6, -R8 ;  /* 0x000000060608722b */ /* 0x040fe40000000808 */
[----:B------:R-:W-:-:S06]  /*02f0*/  DMUL R10, R6, R4 ;  /* 0x00000004060a7228 */ /* 0x000fcc0000000000 */
[----:B------:R-:W-:Y:S02]  /*0300*/  DADD R8, R6, R8 ;  /* 0x0000000006087229 */ /* 0x000fe40000000008 */
[----:B------:R-:W-:-:S06]  /*0310*/  DFMA R10, R10, 2, R4 ;  /* 0x400000000a0a782b */ /* 0x000fcc0000000004 */
[----:B------:R-:W-:Y:S02]  /*0320*/  DMUL R12, R8, R8 ;  /* 0x00000008080c7228 */ /* 0x000fe40000000000 */
[----:B------:R-:W-:-:S08]  /*0330*/  DMUL R14, R10, R10 ;  /* 0x0000000a0a0e7228 */ /* 0x000fd00000000000 */
[----:B------:R-:W-:-:S08]  /*0340*/  DADD R16, R12, R14 ;  /* 0x000000000c107229 */ /* 0x000fd0000000000e */
[----:B------:R-:W-:-:S14]  /*0350*/  DSETP.GT.AND P0, PT, R16, 4, PT ;  /* 0x401000001000742a */ /* 0x000fdc0003f04000 */
[----:B0-----:R-:W-:Y:S05]  /*0360*/  @P0 BRA `(.L_x_1) ;  /* 0x00000004006c0947 */ /* 0x001fea0003800000 */
[----:B------:R-:W-:-:S07]  /*0370*/  IMAD.MOV.U32 R0, RZ, RZ, RZ ;  /* 0x000000ffff007224 */ /* 0x000fce00078e00ff */
.L_x_9:
[----:B------:R-:W-:Y:S02]  /*0380*/  DADD R12, -R14, R12 ;  /* 0x000000000e0c7229 */ /* 0x000fe4000000010c */
[----:B------:R-:W-:-:S06]  /*0390*/  DMUL R8, R10, R8 ;  /* 0x000000080a087228 */ /* 0x000fcc0000000000 */
[----:B------:R-:W-:Y:S02]  /*03a0*/  DADD R12, R6, R12 ;  /* 0x00000000060c7229 */ /* 0x000fe4000000000c */
[----:B------:R-:W-:-:S06]  /*03b0*/  DFMA R10, R8, 2, R4 ;  /* 0x40000000080a782b */ /* 0x000fcc0000000004 */
[----:B------:R-:W-:Y:S02]  /*03c0*/  DMUL R8, R12, R12 ;  /* 0x0000000c0c087228 */ /* 0x000fe40000000000 */
[----:B------:R-:W-:-:S08]  /*03d0*/  DMUL R14, R10, R10 ;  /* 0x0000000a0a0e7228 */ /* 0x000fd00000000000 */
[----:B------:R-:W-:-:S08]  /*03e0*/  DADD R16, R8, R14 ;  /* 0x0000000008107229 */ /* 0x000fd0000000000e */
[----:B------:R-:W-:-:S14]  /*03f0*/  DSETP.GT.AND P0, PT, R16, 4, PT ;  /* 0x401000001000742a */ /* 0x000fdc0003f04000 */
[----:B------:R-:W-:Y:S05]  /*0400*/  @P0 BRA `(.L_x_2) ;  /* 0x0000000400400947 */ /* 0x000fea0003800000 */
[----:B------:R-:W-:Y:S02]  /*0410*/  DADD R8, R8, -R14 ;  /* 0x0000000008087229 */ /* 0x000fe4000000080e */
        /* <DEDUP_REMOVED lines=44> */
[----:B------:R-:W-:Y:S02]  /*06e0*/  DMUL R10, R8, R10 ;  /* 0x0000000a080a7228 */ /* 0x000fe40000000000 */
[----:B------:R-:W-:-:S06]  /*06f0*/  DADD R8, R12, -R14 ;  /* 0x000000000c087229 */ /* 0x000fcc000000080e */
[----:B------:R-:W-:Y:S02]  /*0700*/  DFMA R12, R10, 2, R4 ;  /* 0x400000000a0c782b */ /* 0x000fe40000000004 */
[----:B------:R-:W-:-:S06]  /*0710*/  DADD R10, R6, R8 ;  /* 0x00000000060a7229 */ /* 0x000fcc0000000008 */
[----:B------:R-:W-:-:S08]  /*0720*/  DMUL R8, R12, R12 ;  /* 0x0000000c0c087228 */ /* 0x000fd00000000000 */
[----:B------:R-:W-:-:S08]  /*0730*/  DFMA R14, R10, R10, R8 ;  /* 0x0000000a0a0e722b */ /* 0x000fd00000000008 */
[----:B------:R-:W-:-:S14]  /*0740*/  DSETP.GT.AND P0, PT, R14, 4, PT ;  /* 0x401000000e00742a */ /* 0x000fdc0003f04000 */
[----:B------:R-:W-:Y:S05]  /*0750*/  @P0 BRA `(.L_x_8) ;  /* 0x00000000003c0947 */ /* 0x000fea0003800000 */
[----:B------:R-:W-:Y:S01]  /*0760*/  IADD3 R2, PT, PT, R0, 0x8, RZ ;  /* 0x0000000800027810 */ /* 0x000fe20007ffe0ff */
[----:B------:R-:W-:-:S03]  /*0770*/  IMAD.MOV.U32 R0, RZ, RZ, 0x3e8 ;  /* 0x000003e8ff007424 */ /* 0x000fc600078e00ff */
[----:B------:R-:W-:-:S13]  /*0780*/  ISETP.NE.AND P0, PT, R2, 0x3e8, PT ;  /* 0x000003e80200780c */ /* 0x000fda0003f05270 */
[----:B------:R-:W-:Y:S05]  /*0790*/  @!P0 BRA `(.L_x_1) ;  /* 0x0000000000608947 */ /* 0x000fea0003800000 */
[C---:B------:R-:W-:Y:S01]  /*07a0*/  DFMA R8, R10.reuse, R10, -R8 ;  /* 0x0000000a0a08722b */ /* 0x040fe20000000808 */
[----:B------:R-:W-:Y:S01]  /*07b0*/  MOV R0, R2 ;  /* 0x0000000200007202 */ /* 0x000fe20000000f00 */
[----:B------:R-:W-:-:S06]  /*07c0*/  DMUL R10, R10, R12 ;  /* 0x0000000c0a0a7228 */ /* 0x000fcc0000000000 */
[----:B------:R-:W-:Y:S02]  /*07d0*/  DADD R8, R6, R8 ;  /* 0x0000000006087229 */ /* 0x000fe40000000008 */
[----:B------:R-:W-:-:S06]  /*07e0*/  DFMA R10, R10, 2, R4 ;  /* 0x400000000a0a782b */ /* 0x000fcc0000000004 */
[----:B------:R-:W-:Y:S02]  /*07f0*/  DMUL R12, R8, R8 ;  /* 0x00000008080c7228 */ /* 0x000fe40000000000 */
[----:B------:R-:W-:-:S08]  /*0800*/  DMUL R14, R10, R10 ;  /* 0x0000000a0a0e7228 */ /* 0x000fd00000000000 */
[----:B------:R-:W-:-:S08]  /*0810*/  DADD R16, R12, R14 ;  /* 0x000000000c107229 */ /* 0x000fd0000000000e */
[----:B------:R-:W-:-:S14]  /*0820*/  DSETP.GT.AND P0, PT, R16, 4, PT ;  /* 0x401000001000742a */ /* 0x000fdc0003f04000 */
[----:B------:R-:W-:Y:S05]  /*0830*/  @!P0 BRA `(.L_x_9) ;  /* 0xfffffff800d08947 */ /* 0x000fea000383ffff */
[----:B------:R-:W-:Y:S05]  /*0840*/  BRA `(.L_x_1) ;  /* 0x0000000000347947 */ /* 0x000fea0003800000 */
.L_x_8:
[----:B------:R-:W-:Y:S01]  /*0850*/  VIADD R0, R0, 0x7 ;  /* 0x0000000700007836 */ /* 0x000fe20000000000 */
[----:B------:R-:W-:Y:S06]  /*0860*/  BRA `(.L_x_1) ;  /* 0x00000000002c7947 */ /* 0x000fec0003800000 */
.L_x_7:
[----:B------:R-:W-:Y:S01]  /*0870*/  IADD3 R0, PT, PT, R0, 0x6, RZ ;  /* 0x0000000600007810 */ /* 0x000fe20007ffe0ff */
[----:B------:R-:W-:Y:S06]  /*0880*/  BRA `(.L_x_1) ;  /* 0x0000000000247947 */ /* 0x000fec0003800000 */
.L_x_6:
[----:B------:R-:W-:Y:S01]  /*0890*/  VIADD R0, R0, 0x5 ;  /* 0x0000000500007836 */ /* 0x000fe20000000000 */
[----:B------:R-:W-:Y:S06]  /*08a0*/  BRA `(.L_x_1) ;  /* 0x00000000001c7947 */ /* 0x000fec0003800000 */
.L_x_5:
[----:B------:R-:W-:Y:S01]  /*08b0*/  IADD3 R0, PT, PT, R0, 0x4, RZ ;  /* 0x0000000400007810 */ /* 0x000fe20007ffe0ff */
[----:B------:R-:W-:Y:S06]  /*08c0*/  BRA `(.L_x_1) ;  /* 0x0000000000147947 */ /* 0x000fec0003800000 */
.L_x_4:
[----:B------:R-:W-:Y:S01]  /*08d0*/  VIADD R0, R0, 0x3 ;  /* 0x0000000300007836 */ /* 0x000fe20000000000 */
[----:B------:R-:W-:Y:S06]  /*08e0*/  BRA `(.L_x_1) ;  /* 0x00000000000c7947 */ /* 0x000fec0003800000 */
.L_x_3:
[----:B------:R-:W-:Y:S01]  /*08f0*/  IADD3 R0, PT, PT, R0, 0x2, RZ ;  /* 0x0000000200007810 */ /* 0x000fe20007ffe0ff */
[----:B------:R-:W-:Y:S06]  /*0900*/  BRA `(.L_x_1) ;  /* 0x0000000000047947 */ /* 0x000fec0003800000 */
.L_x_2:
[----:B------:R-:W-:-:S07]  /*0910*/  VIADD R0, R0, 0x1 ;  /* 0x0000000100007836 */ /* 0x000fce0000000000 */
.L_x_1:
[----:B------:R-:W-:Y:S05]  /*0920*/  BSYNC.RECONVERGENT B0 ;  /* 0x0000000000007941 */ /* 0x000fea0003800200 */
.L_x_0:
[----:B------:R-:W0:Y:S01]  /*0930*/  LDC.64 R4, c[0x0][0x3a8] ;  /* 0x0000ea00ff047b82 */ /* 0x000e220000000a00 */
[----:B------:R-:W-:Y:S01]  /*0940*/  I2FP.F32.U32 R7, R0 ;  /* 0x0000000000077245 */ /* 0x000fe20000201000 */
[----:B0-----:R-:W-:-:S05]  /*0950*/  IMAD.WIDE.U32 R2, R3, 0x4, R4 ;  /* 0x0000000403027825 */ /* 0x001fca00078e0004 */
[----:B------:R-:W-:Y:S01]  /*0960*/  STG.E desc[UR4][R2.64], R7 ;  /* 0x0000000702007986 */ /* 0x000fe2000c101904 */
[----:B------:R-:W-:Y:S05]  /*0970*/  EXIT ;  /* 0x000000000000794d */ /* 0x000fea0003800000 */
.L_x_10:
[----:B------:R-:W-:-:S00]  /*0980*/  BRA `(.L_x_10) ;  /* 0xfffffffc00fc7947 */ /* 0x000fc0000383ffff */
[----:B------:R-:W-:-:S00]  /*0990*/  NOP ;  /* 0x0000000000007918 */ /* 0x000fc00000000000 */
        /* <DEDUP_REMOVED lines=14> */
.L_x_11:


//--------------------- .nv.shared.reserved.0     --------------------------
	.section	.nv.shared.reserved.0,"aw",@nobits
	.weak		__nv_reservedSMEM_offset_0_alias
	.size		__nv_reservedSMEM_offset_0_alias, 0, 64
	.other		__nv_reservedSMEM_offset_0_alias,@"STO_CUDA_RESERVED_SHARED STV_DEFAULT"
__nv_reservedSMEM_offset_0_alias:
	.zero		0
	.zero		64


//--------------------- .nv.constant0._Z10mandelbrotii9complex_tS_Pf --------------------------
	.section	.nv.constant0._Z10mandelbrotii9complex_tS_Pf,"a",@progbits
	.sectionflags	@""
	.align	4
.nv.constant0._Z10mandelbrotii9complex_tS_Pf:
	.zero		944


//--------------------- SYMBOLS --------------------------

	.type		.nv.reservedSmem.offset0,@object
	.size		.nv.reservedSmem.offset0,0x4
